	.headerflags	@"EF_CUDA_TEXMODE_UNIFIED EF_CUDA_64BIT_ADDRESS EF_CUDA_ACCELERATORS EF_CUDA_SM90 EF_CUDA_VIRTUAL_SM(EF_CUDA_SM90)"
	.elftype	@"ET_EXEC"


//--------------------- .nv.info                  --------------------------
	.section	.nv.info,"",@"SHT_CUDA_INFO"
	.align	4


	//----- nvinfo : EIATTR_REGCOUNT
	.align		4
        /*0000*/ 	.byte	0x04, 0x2f
        /*0002*/ 	.short	(.L_1 - .L_0)
	.align		4
.L_0:
        /*0004*/ 	.word	index@(triton_poi_fused__softmax_3)
        /*0008*/ 	.word	0x0000000e


	//----- nvinfo : EIATTR_MIN_STACK_SIZE
	.align		4
.L_1:
        /*000c*/ 	.byte	0x04, 0x12
        /*000e*/ 	.short	(.L_3 - .L_2)
	.align		4
.L_2:
        /*0010*/ 	.word	index@(triton_poi_fused__softmax_3)
        /*0014*/ 	.word	0x00000000


	//----- nvinfo : EIATTR_FRAME_SIZE
	.align		4
.L_3:
        /*0018*/ 	.byte	0x04, 0x11
        /*001a*/ 	.short	(.L_5 - .L_4)
	.align		4
.L_4:
        /*001c*/ 	.word	index@(triton_poi_fused__softmax_3)
        /*0020*/ 	.word	0x00000000


	//----- nvinfo : EIATTR_MIN_STACK_SIZE
	.align		4
.L_5:
        /*0024*/ 	.byte	0x04, 0x12
        /*0026*/ 	.short	(.L_7 - .L_6)
	.align		4
.L_6:
        /*0028*/ 	.word	index@(triton_poi_fused__softmax_3)
        /*002c*/ 	.word	0x00000000
.L_7:


//--------------------- .nv.info.triton_poi_fused__softmax_3 --------------------------
	.section	.nv.info.triton_poi_fused__softmax_3,"",@"SHT_CUDA_INFO"
	.sectionflags	@""
	.align	4


	//----- nvinfo : EIATTR_CUDA_API_VERSION
	.align		4
        /*0000*/ 	.byte	0x04, 0x37
        /*0002*/ 	.short	(.L_9 - .L_8)
.L_8:
        /*0004*/ 	.word	0x0000007c


	//----- nvinfo : EIATTR_KPARAM_INFO
	.align		4
.L_9:
        /*0008*/ 	.byte	0x04, 0x17
        /*000a*/ 	.short	(.L_11 - .L_10)
.L_10:
        /*000c*/ 	.word	0x00000000
        /*0010*/ 	.short	0x0002
        /*0012*/ 	.short	0x0010
        /*0014*/ 	.byte	0x00, 0xf0, 0x11, 0x00


	//----- nvinfo : EIATTR_KPARAM_INFO
	.align		4
.L_11:
        /*0018*/ 	.byte	0x04, 0x17
        /*001a*/ 	.short	(.L_13 - .L_12)
.L_12:
        /*001c*/ 	.word	0x00000000
        /*0020*/ 	.short	0x0001
        /*0022*/ 	.short	0x0008
        /*0024*/ 	.byte	0x00, 0xf4, 0x21, 0x00


	//----- nvinfo : EIATTR_KPARAM_INFO
	.align		4
.L_13:
        /*0028*/ 	.byte	0x04, 0x17
        /*002a*/ 	.short	(.L_15 - .L_14)
.L_14:
        /*002c*/ 	.word	0x00000000
        /*0030*/ 	.short	0x0000
        /*0032*/ 	.short	0x0000
        /*0034*/ 	.byte	0x00, 0xf4, 0x21, 0x00


	//----- nvinfo : EIATTR_SPARSE_MMA_MASK
	.align		4
.L_15:
        /*0038*/ 	.byte	0x03, 0x50
        /*003a*/ 	.short	0x0000


	//----- nvinfo : EIATTR_MAXREG_COUNT
	.align		4
        /*003c*/ 	.byte	0x03, 0x1b
        /*003e*/ 	.short	0x00ff


	//----- nvinfo : EIATTR_EXIT_INSTR_OFFSETS
	.align		4
        /*0040*/ 	.byte	0x04, 0x1c
        /*0042*/ 	.short	(.L_17 - .L_16)


	//   ....[0]....
.L_16:
        /*0044*/ 	.word	0x00000240


	//   ....[1]....
        /*0048*/ 	.word	0x00000260


	//----- nvinfo : EIATTR_REQNTID
	.align		4
.L_17:
        /*004c*/ 	.byte	0x04, 0x10
        /*004e*/ 	.short	(.L_19 - .L_18)
.L_18:
        /*0050*/ 	.word	0x00000080
        /*0054*/ 	.word	0x00000001
        /*0058*/ 	.word	0x00000001


	//----- nvinfo : EIATTR_CBANK_PARAM_SIZE
	.align		4
.L_19:
        /*005c*/ 	.byte	0x03, 0x19
        /*005e*/ 	.short	0x0014


	//----- nvinfo : EIATTR_PARAM_CBANK
	.align		4
        /*0060*/ 	.byte	0x04, 0x0a
        /*0062*/ 	.short	(.L_21 - .L_20)
	.align		4
.L_20:
        /*0064*/ 	.word	index@(.nv.constant0.triton_poi_fused__softmax_3)
        /*0068*/ 	.short	0x0210
        /*006a*/ 	.short	0x0014


	//----- nvinfo : EIATTR_SW_WAR
	.align		4
.L_21:
        /*006c*/ 	.byte	0x04, 0x36
        /*006e*/ 	.short	(.L_23 - .L_22)
.L_22:
        /*0070*/ 	.word	0x00000008
.L_23:


//--------------------- .nv.callgraph             --------------------------
	.section	.nv.callgraph,"",@"SHT_CUDA_CALLGRAPH"
	.align	4
	.sectionentsize	8
	.align		4
        /*0000*/ 	.word	0x00000000
	.align		4
        /*0004*/ 	.word	0xffffffff
	.align		4
        /*0008*/ 	.word	0x00000000
	.align		4
        /*000c*/ 	.word	0xfffffffe
	.align		4
        /*0010*/ 	.word	0x00000000
	.align		4
        /*0014*/ 	.word	0xfffffffd
	.align		4
        /*0018*/ 	.word	0x00000000
	.align		4
        /*001c*/ 	.word	0xfffffffc


//--------------------- .text.triton_poi_fused__softmax_3 --------------------------
	.section	.text.triton_poi_fused__softmax_3,"ax",@progbits
	.align	128
        .global         triton_poi_fused__softmax_3
        .type           triton_poi_fused__softmax_3,@function
        .size           triton_poi_fused__softmax_3,(.L_x_1 - triton_poi_fused__softmax_3)
        .other          triton_poi_fused__softmax_3,@"STO_CUDA_ENTRY STV_DEFAULT"
triton_poi_fused__softmax_3:
.text.triton_poi_fused__softmax_3:
[----:B------:R-:W0:Y:S02]  /*0000*/  LDC R1, c[0x0][0x28] ;  /* 0x00000a00ff017b82 */ /* 0x000e240000000800 */
[----:B------:R-:W1:Y:S01]  /*0010*/  S2R R0, SR_TID.X ;  /* 0x0000000000007919 */ /* 0x000e620000002100 */
[----:B------:R-:W2:Y:S01]  /*0020*/  LDC.64 R2, c[0x0][0x210] ;  /* 0x00008400ff027b82 */ /* 0x000ea20000000a00 */
[----:B------:R-:W-:Y:S01]  /*0030*/  CS2R R6, SRZ ;  /* 0x0000000000067805 */ /* 0x000fe2000001ff00 */
[----:B------:R-:W-:Y:S01]  /*0040*/  ULDC.64 UR4, c[0x0][0x208] ;  /* 0x0000820000047ab9 */ /* 0x000fe20000000a00 */
[----:B------:R-:W3:Y:S01]  /*0050*/  S2R R9, SR_CTAID.X ;  /* 0x0000000000097919 */ /* 0x000ee20000002500 */
[----:B------:R-:W-:Y:S02]  /*0060*/  MOV R8, RZ ;  /* 0x000000ff00087202 */ /* 0x000fe40000000f00 */
[----:B-1----:R-:W-:Y:S02]  /*0070*/  LOP3.LUT R0, R0, 0x7f, RZ, 0xc0, !PT ;  /* 0x0000007f00007812 */ /* 0x002fe400078ec0ff */
[----:B---3--:R-:W-:Y:S02]  /*0080*/  SHF.R.S32.HI R4, RZ, 0x18, R9 ;  /* 0x00000018ff047819 */ /* 0x008fe40000011409 */
[----:B------:R-:W-:-:S02]  /*0090*/  LEA R9, R9, R0, 0x7 ;  /* 0x0000000009097211 */ /* 0x000fc400078e38ff */
[----:B------:R-:W-:Y:S02]  /*00a0*/  SGXT R0, R4, 0x1 ;  /* 0x000000010400781a */ /* 0x000fe40000000200 */
[----:B------:R-:W-:Y:S02]  /*00b0*/  ISETP.GE.AND P2, PT, R9, 0x100, PT ;  /* 0x000001000900780c */ /* 0x000fe40003f46270 */
[----:B------:R-:W-:-:S04]  /*00c0*/  LEA.HI R0, R0, R9, RZ, 0x2 ;  /* 0x0000000900007211 */ /* 0x000fc800078f10ff */
[----:B------:R-:W-:Y:S01]  /*00d0*/  LOP3.LUT R5, R0, 0xfffffffc, RZ, 0xc0, !PT ;  /* 0xfffffffc00057812 */ /* 0x000fe200078ec0ff */
[----:B------:R-:W-:-:S04]  /*00e0*/  HFMA2.MMA R0, -RZ, RZ, 0, 0 ;  /* 0x00000000ff007435 */ /* 0x000fc800000001ff */
[----:B--2---:R-:W-:-:S05]  /*00f0*/  IMAD.WIDE R4, R5, 0x4, R2 ;  /* 0x0000000405047825 */ /* 0x004fca00078e0202 */
[----:B------:R-:W2:Y:S04]  /*0100*/  @!P2 LDG.E.EL R7, desc[UR4][R4.64+0x4] ;  /* 0x000004040407a981 */ /* 0x000ea8000c2e1900 */
[----:B------:R-:W2:Y:S04]  /*0110*/  @!P2 LDG.E.EL R0, desc[UR4][R4.64] ;  /* 0x000000040400a981 */ /* 0x000ea8000c2e1900 */
[----:B------:R-:W3:Y:S04]  /*0120*/  @!P2 LDG.E.EL R6, desc[UR4][R4.64+0x8] ;  /* 0x000008040406a981 */ /* 0x000ee8000c2e1900 */
[----:B------:R-:W4:Y:S01]  /*0130*/  @!P2 LDG.E.EL R8, desc[UR4][R4.64+0xc] ;  /* 0x00000c040408a981 */ /* 0x000f22000c2e1900 */
[----:B------:R-:W-:Y:S01]  /*0140*/  HFMA2.MMA R11, -RZ, RZ, 0, 0 ;  /* 0x00000000ff0b7435 */ /* 0x000fe200000001ff */
[----:B------:R-:W-:-:S09]  /*0150*/  IMAD.WIDE R2, R9, 0x4, R2 ;  /* 0x0000000409027825 */ /* 0x000fd200078e0202 */
[----:B------:R-:W5:Y:S01]  /*0160*/  @!P2 LDG.E R11, desc[UR4][R2.64] ;  /* 0x00000004020ba981 */ /* 0x000f62000c1e1900 */
[----:B--2---:R-:W-:-:S04]  /*0170*/  FADD R7, R7, R0 ;  /* 0x0000000007077221 */ /* 0x004fc80000000000 */
[----:B---3--:R-:W-:-:S04]  /*0180*/  FADD R7, R7, R6 ;  /* 0x0000000607077221 */ /* 0x008fc80000000000 */
[----:B----4-:R-:W-:Y:S02]  /*0190*/  FADD R8, R7, R8 ;  /* 0x0000000807087221 */ /* 0x010fe40000000000 */
[----:B------:R-:W1:Y:S03]  /*01a0*/  LDC.64 R6, c[0x0][0x218] ;  /* 0x00008600ff067b82 */ /* 0x000e660000000a00 */
[C---:B------:R-:W-:Y:S02]  /*01b0*/  FSETP.GT.AND P0, PT, |R8|.reuse, 8.50705917302346158658e+37, PT ;  /* 0x7e8000000800780b */ /* 0x040fe40003f04200 */
[----:B------:R-:W-:-:S11]  /*01c0*/  FSETP.GEU.AND P1, PT, |R8|, 1.175494350822287508e-38, PT ;  /* 0x008000000800780b */ /* 0x000fd60003f2e200 */
[----:B------:R-:W-:-:S04]  /*01d0*/  @P0 FMUL R8, R8, 0.25 ;  /* 0x3e80000008080820 */ /* 0x000fc80000400000 */
[----:B------:R-:W-:-:S06]  /*01e0*/  @!P1 FMUL R8, R8, 16777216 ;  /* 0x4b80000008089820 */ /* 0x000fcc0000400000 */
[----:B------:R-:W2:Y:S01]  /*01f0*/  MUFU.RCP R8, R8 ;  /* 0x0000000800087308 */ /* 0x000ea20000001000 */
[----:B-----5:R-:W-:-:S04]  /*0200*/  @P0 FMUL R11, R11, 0.25 ;  /* 0x3e8000000b0b0820 */ /* 0x020fc80000400000 */
[----:B------:R-:W-:Y:S01]  /*0210*/  @!P1 FMUL R11, R11, 16777216 ;  /* 0x4b8000000b0b9820 */ /* 0x000fe20000400000 */
[----:B-1----:R-:W-:-:S04]  /*0220*/  IMAD.WIDE R2, R9, 0x4, R6 ;  /* 0x0000000409027825 */ /* 0x002fc800078e0206 */
[----:B--2---:R-:W-:Y:S01]  /*0230*/  FMUL R11, R8, R11 ;  /* 0x0000000b080b7220 */ /* 0x004fe20000400000 */
[----:B------:R-:W-:Y:S06]  /*0240*/  @P2 EXIT ;  /* 0x000000000000294d */ /* 0x000fec0003800000 */
[----:B------:R-:W-:Y:S01]  /*0250*/  STG.E desc[UR4][R2.64], R11 ;  /* 0x0000000b02007986 */ /* 0x000fe2000c101904 */
[----:B------:R-:W-:Y:S05]  /*0260*/  EXIT ;  /* 0x000000000000794d */ /* 0x000fea0003800000 */
.L_x_0:
[----:B------:R-:W-:-:S00]  /*0270*/  BRA `(.L_x_0) ;  /* 0xfffffffc00fc7947 */ /* 0x000fc0000383ffff */
[----:B------:R-:W-:-:S00]  /*0280*/  NOP ;  /* 0x0000000000007918 */ /* 0x000fc00000000000 */
[----:B------:R-:W-:-:S00]  /*0290*/  NOP ;  /* 0x0000000000007918 */ /* 0x000fc00000000000 */
[----:B------:R-:W-:-:S00]  /*02a0*/  NOP ;  /* 0x0000000000007918 */ /* 0x000fc00000000000 */
[----:B------:R-:W-:-:S00]  /*02b0*/  NOP ;  /* 0x0000000000007918 */ /* 0x000fc00000000000 */
[----:B------:R-:W-:-:S00]  /*02c0*/  NOP ;  /* 0x0000000000007918 */ /* 0x000fc00000000000 */
[----:B------:R-:W-:-:S00]  /*02d0*/  NOP ;  /* 0x0000000000007918 */ /* 0x000fc00000000000 */
[----:B------:R-:W-:-:S00]  /*02e0*/  NOP ;  /* 0x0000000000007918 */ /* 0x000fc00000000000 */
[----:B------:R-:W-:-:S00]  /*02f0*/  NOP ;  /* 0x0000000000007918 */ /* 0x000fc00000000000 */
.L_x_1:


//--------------------- .nv.constant0.triton_poi_fused__softmax_3 --------------------------
	.section	.nv.constant0.triton_poi_fused__softmax_3,"a",@progbits
	.sectionflags	@""
	.align	4
.nv.constant0.triton_poi_fused__softmax_3:
	.zero		548
